	.headerflags	@"EF_CUDA_TEXMODE_UNIFIED EF_CUDA_64BIT_ADDRESS EF_CUDA_ACCELERATORS EF_CUDA_SM90 EF_CUDA_VIRTUAL_SM(EF_CUDA_SM90)"
	.elftype	@"ET_EXEC"


//--------------------- .nv.info                  --------------------------
	.section	.nv.info,"",@"SHT_CUDA_INFO"
	.align	4


	//----- nvinfo : EIATTR_REGCOUNT
	.align		4
        /*0000*/ 	.byte	0x04, 0x2f
        /*0002*/ 	.short	(.L_3 - .L_2)
	.align		4
.L_2:
        /*0004*/ 	.word	index@(triton_poi_fused__native_batch_norm_legit_no_training__prelu_kernel_10)
        /*0008*/ 	.word	0x0000001c


	//----- nvinfo : EIATTR_MIN_STACK_SIZE
	.align		4
.L_3:
        /*000c*/ 	.byte	0x04, 0x12
        /*000e*/ 	.short	(.L_5 - .L_4)
	.align		4
.L_4:
        /*0010*/ 	.word	index@(triton_poi_fused__native_batch_norm_legit_no_training__prelu_kernel_10)
        /*0014*/ 	.word	0x00000000


	//----- nvinfo : EIATTR_FRAME_SIZE
	.align		4
.L_5:
        /*0018*/ 	.byte	0x04, 0x11
        /*001a*/ 	.short	(.L_7 - .L_6)
	.align		4
.L_6:
        /*001c*/ 	.word	index@(triton_poi_fused__native_batch_norm_legit_no_training__prelu_kernel_10)
        /*0020*/ 	.word	0x00000000


	//----- nvinfo : EIATTR_MIN_STACK_SIZE
	.align		4
.L_7:
        /*0024*/ 	.byte	0x04, 0x12
        /*0026*/ 	.short	(.L_9 - .L_8)
	.align		4
.L_8:
        /*0028*/ 	.word	index@(triton_poi_fused__native_batch_norm_legit_no_training__prelu_kernel_10)
        /*002c*/ 	.word	0x00000000
.L_9:


//--------------------- .nv.info.triton_poi_fused__native_batch_norm_legit_no_training__prelu_kernel_10 --------------------------
	.section	.nv.info.triton_poi_fused__native_batch_norm_legit_no_training__prelu_kernel_10,"",@"SHT_CUDA_INFO"
	.sectionflags	@""
	.align	4


	//----- nvinfo : EIATTR_CUDA_API_VERSION
	.align		4
        /*0000*/ 	.byte	0x04, 0x37
        /*0002*/ 	.short	(.L_11 - .L_10)
.L_10:
        /*0004*/ 	.word	0x0000007c


	//----- nvinfo : EIATTR_KPARAM_INFO
	.align		4
.L_11:
        /*0008*/ 	.byte	0x04, 0x17
        /*000a*/ 	.short	(.L_13 - .L_12)
.L_12:
        /*000c*/ 	.word	0x00000000
        /*0010*/ 	.short	0x0007
        /*0012*/ 	.short	0x0038
        /*0014*/ 	.byte	0x00, 0xf0, 0x11, 0x00


	//----- nvinfo : EIATTR_KPARAM_INFO
	.align		4
.L_13:
        /*0018*/ 	.byte	0x04, 0x17
        /*001a*/ 	.short	(.L_15 - .L_14)
.L_14:
        /*001c*/ 	.word	0x00000000
        /*0020*/ 	.short	0x0006
        /*0022*/ 	.short	0x0030
        /*0024*/ 	.byte	0x00, 0xf4, 0x21, 0x00


	//----- nvinfo : EIATTR_KPARAM_INFO
	.align		4
.L_15:
        /*0028*/ 	.byte	0x04, 0x17
        /*002a*/ 	.short	(.L_17 - .L_16)
.L_16:
        /*002c*/ 	.word	0x00000000
        /*0030*/ 	.short	0x0005
        /*0032*/ 	.short	0x0028
        /*0034*/ 	.byte	0x00, 0xf4, 0x21, 0x00


	//----- nvinfo : EIATTR_KPARAM_INFO
	.align		4
.L_17:
        /*0038*/ 	.byte	0x04, 0x17
        /*003a*/ 	.short	(.L_19 - .L_18)
.L_18:
        /*003c*/ 	.word	0x00000000
        /*0040*/ 	.short	0x0004
        /*0042*/ 	.short	0x0020
        /*0044*/ 	.byte	0x00, 0xf4, 0x21, 0x00


	//----- nvinfo : EIATTR_KPARAM_INFO
	.align		4
.L_19:
        /*0048*/ 	.byte	0x04, 0x17
        /*004a*/ 	.short	(.L_21 - .L_20)
.L_20:
        /*004c*/ 	.word	0x00000000
        /*0050*/ 	.short	0x0003
        /*0052*/ 	.short	0x0018
        /*0054*/ 	.byte	0x00, 0xf4, 0x21, 0x00


	//----- nvinfo : EIATTR_KPARAM_INFO
	.align		4
.L_21:
        /*0058*/ 	.byte	0x04, 0x17
        /*005a*/ 	.short	(.L_23 - .L_22)
.L_22:
        /*005c*/ 	.word	0x00000000
        /*0060*/ 	.short	0x0002
        /*0062*/ 	.short	0x0010
        /*0064*/ 	.byte	0x00, 0xf4, 0x21, 0x00


	//----- nvinfo : EIATTR_KPARAM_INFO
	.align		4
.L_23:
        /*0068*/ 	.byte	0x04, 0x17
        /*006a*/ 	.short	(.L_25 - .L_24)
.L_24:
        /*006c*/ 	.word	0x00000000
        /*0070*/ 	.short	0x0001
        /*0072*/ 	.short	0x0008
        /*0074*/ 	.byte	0x00, 0xf4, 0x21, 0x00


	//----- nvinfo : EIATTR_KPARAM_INFO
	.align		4
.L_25:
        /*0078*/ 	.byte	0x04, 0x17
        /*007a*/ 	.short	(.L_27 - .L_26)
.L_26:
        /*007c*/ 	.word	0x00000000
        /*0080*/ 	.short	0x0000
        /*0082*/ 	.short	0x0000
        /*0084*/ 	.byte	0x00, 0xf4, 0x21, 0x00


	//----- nvinfo : EIATTR_SPARSE_MMA_MASK
	.align		4
.L_27:
        /*0088*/ 	.byte	0x03, 0x50
        /*008a*/ 	.short	0x0000


	//----- nvinfo : EIATTR_MAXREG_COUNT
	.align		4
        /*008c*/ 	.byte	0x03, 0x1b
        /*008e*/ 	.short	0x00ff


	//----- nvinfo : EIATTR_EXIT_INSTR_OFFSETS
	.align		4
        /*0090*/ 	.byte	0x04, 0x1c
        /*0092*/ 	.short	(.L_29 - .L_28)


	//   ....[0]....
.L_28:
        /*0094*/ 	.word	0x00000500


	//----- nvinfo : EIATTR_REQNTID
	.align		4
.L_29:
        /*0098*/ 	.byte	0x04, 0x10
        /*009a*/ 	.short	(.L_31 - .L_30)
.L_30:
        /*009c*/ 	.word	0x00000100
        /*00a0*/ 	.word	0x00000001
        /*00a4*/ 	.word	0x00000001


	//----- nvinfo : EIATTR_CBANK_PARAM_SIZE
	.align		4
.L_31:
        /*00a8*/ 	.byte	0x03, 0x19
        /*00aa*/ 	.short	0x003c


	//----- nvinfo : EIATTR_PARAM_CBANK
	.align		4
        /*00ac*/ 	.byte	0x04, 0x0a
        /*00ae*/ 	.short	(.L_33 - .L_32)
	.align		4
.L_32:
        /*00b0*/ 	.word	index@(.nv.constant0.triton_poi_fused__native_batch_norm_legit_no_training__prelu_kernel_10)
        /*00b4*/ 	.short	0x0210
        /*00b6*/ 	.short	0x003c


	//----- nvinfo : EIATTR_SW_WAR
	.align		4
.L_33:
        /*00b8*/ 	.byte	0x04, 0x36
        /*00ba*/ 	.short	(.L_35 - .L_34)
.L_34:
        /*00bc*/ 	.word	0x00000008
.L_35:


//--------------------- .nv.callgraph             --------------------------
	.section	.nv.callgraph,"",@"SHT_CUDA_CALLGRAPH"
	.align	4
	.sectionentsize	8
	.align		4
        /*0000*/ 	.word	0x00000000
	.align		4
        /*0004*/ 	.word	0xffffffff
	.align		4
        /*0008*/ 	.word	0x00000000
	.align		4
        /*000c*/ 	.word	0xfffffffe
	.align		4
        /*0010*/ 	.word	0x00000000
	.align		4
        /*0014*/ 	.word	0xfffffffd
	.align		4
        /*0018*/ 	.word	0x00000000
	.align		4
        /*001c*/ 	.word	0xfffffffc


//--------------------- .nv.constant4             --------------------------
	.section	.nv.constant4,"a",@progbits
	.align	8
	.align		8
.nv.constant4:
        /*0000*/ 	.dword	_$_str
	.align		8
        /*0008*/ 	.dword	_$_str_$_2


//--------------------- .text.triton_poi_fused__native_batch_norm_legit_no_training__prelu_kernel_10 --------------------------
	.section	.text.triton_poi_fused__native_batch_norm_legit_no_training__prelu_kernel_10,"ax",@progbits
	.align	128
        .global         triton_poi_fused__native_batch_norm_legit_no_training__prelu_kernel_10
        .type           triton_poi_fused__native_batch_norm_legit_no_training__prelu_kernel_10,@function
        .size           triton_poi_fused__native_batch_norm_legit_no_training__prelu_kernel_10,(.L_x_1 - triton_poi_fused__native_batch_norm_legit_no_training__prelu_kernel_10)
        .other          triton_poi_fused__native_batch_norm_legit_no_training__prelu_kernel_10,@"STO_CUDA_ENTRY STV_DEFAULT"
triton_poi_fused__native_batch_norm_legit_no_training__prelu_kernel_10:
.text.triton_poi_fused__native_batch_norm_legit_no_training__prelu_kernel_10:
[----:B------:R-:W-:Y:S01]  /*0000*/  LDC R1, c[0x0][0x28] ;  /* 0x00000a00ff017b82 */ /* 0x000fe20000000800 */
[----:B------:R-:W1:Y:S01]  /*0010*/  S2R R0, SR_TID.X ;  /* 0x0000000000007919 */ /* 0x000e620000002100 */
[----:B------:R-:W-:-:S06]  /*0020*/  HFMA2.MMA R2, -RZ, RZ, 0, 0 ;  /* 0x00000000ff027435 */ /* 0x000fcc00000001ff */
[----:B------:R-:W2:Y:S01]  /*0030*/  LDC.64 R4, c[0x0][0x228] ;  /* 0x00008a00ff047b82 */ /* 0x000ea20000000a00 */
[----:B------:R-:W-:Y:S01]  /*0040*/  MOV R6, RZ ;  /* 0x000000ff00067202 */ /* 0x000fe20000000f00 */
[----:B------:R-:W3:Y:S01]  /*0050*/  S2R R3, SR_CTAID.X ;  /* 0x0000000000037919 */ /* 0x000ee20000002500 */
[----:B------:R-:W-:-:S05]  /*0060*/  ULDC.64 UR4, c[0x0][0x208] ;  /* 0x0000820000047ab9 */ /* 0x000fca0000000a00 */
[----:B------:R-:W4:Y:S08]  /*0070*/  LDC.64 R24, c[0x0][0x220] ;  /* 0x00008800ff187b82 */ /* 0x000f300000000a00 */
[----:B------:R-:W5:Y:S08]  /*0080*/  LDC.64 R12, c[0x0][0x230] ;  /* 0x00008c00ff0c7b82 */ /* 0x000f700000000a00 */
[----:B------:R-:W5:Y:S01]  /*0090*/  LDC.64 R14, c[0x0][0x238] ;  /* 0x00008e00ff0e7b82 */ /* 0x000f620000000a00 */
[----:B-1----:R-:W-:-:S04]  /*00a0*/  SHF.L.U32 R0, R0, 0x1, RZ ;  /* 0x0000000100007819 */ /* 0x002fc800000006ff */
[----:B------:R-:W-:-:S04]  /*00b0*/  LOP3.LUT R0, R0, 0x1fe, RZ, 0xc0, !PT ;  /* 0x000001fe00007812 */ /* 0x000fc800078ec0ff */
[----:B---3--:R-:W-:-:S04]  /*00c0*/  LEA R3, R3, R0, 0x9 ;  /* 0x0000000003037211 */ /* 0x008fc800078e48ff */
[----:B------:R-:W-:Y:S01]  /*00d0*/  IADD3 R7, R3, 0x1, RZ ;  /* 0x0000000103077810 */ /* 0x000fe20007ffe0ff */
[----:B------:R-:W-:-:S04]  /*00e0*/  IMAD.HI R0, R3, -0x15f15f15, R2 ;  /* 0xea0ea0eb03007827 */ /* 0x000fc800078e0202 */
[----:B------:R-:W-:Y:S01]  /*00f0*/  IMAD.HI R2, R7, -0x15f15f15, R6 ;  /* 0xea0ea0eb07027827 */ /* 0x000fe200078e0206 */
[----:B------:R-:W-:-:S04]  /*0100*/  SHF.R.U32.HI R9, RZ, 0x1f, R0 ;  /* 0x0000001fff097819 */ /* 0x000fc80000011600 */
[----:B------:R-:W-:Y:S02]  /*0110*/  SHF.R.U32.HI R11, RZ, 0x1f, R2 ;  /* 0x0000001fff0b7819 */ /* 0x000fe40000011602 */
[----:B------:R-:W-:Y:S02]  /*0120*/  LEA.HI.SX32 R9, R0, R9, 0x1b ;  /* 0x0000000900097211 */ /* 0x000fe400078fdaff */
[----:B------:R-:W-:-:S03]  /*0130*/  LEA.HI.SX32 R11, R2, R11, 0x1b ;  /* 0x0000000b020b7211 */ /* 0x000fc600078fdaff */
[----:B------:R-:W-:Y:S02]  /*0140*/  IMAD R19, R9, -0x23, R3 ;  /* 0xffffffdd09137824 */ /* 0x000fe400078e0203 */
[----:B------:R-:W-:Y:S02]  /*0150*/  IMAD R21, R11, -0x23, R7 ;  /* 0xffffffdd0b157824 */ /* 0x000fe400078e0207 */
[--C-:B--2---:R-:W-:Y:S01]  /*0160*/  IMAD.WIDE R8, R19, 0x4, R4.reuse ;  /* 0x0000000413087825 */ /* 0x104fe200078e0204 */
[----:B------:R-:W1:Y:S03]  /*0170*/  LDC.64 R6, c[0x0][0x218] ;  /* 0x00008600ff067b82 */ /* 0x000e660000000a00 */
[----:B------:R-:W-:Y:S01]  /*0180*/  IMAD.WIDE R10, R21, 0x4, R4 ;  /* 0x00000004150a7825 */ /* 0x000fe200078e0204 */
[----:B------:R5:W2:Y:S04]  /*0190*/  LDG.E.EL R16, desc[UR4][R8.64] ;  /* 0x0000000408107981 */ /* 0x000aa8000c2e1900 */
[----:B------:R3:W2:Y:S01]  /*01a0*/  LDG.E.EL R2, desc[UR4][R10.64] ;  /* 0x000000040a027981 */ /* 0x0006a2000c2e1900 */
[--C-:B----4-:R-:W-:Y:S01]  /*01b0*/  IMAD.WIDE R22, R19, 0x4, R24.reuse ;  /* 0x0000000413167825 */ /* 0x110fe200078e0218 */
[----:B------:R-:W4:Y:S03]  /*01c0*/  LDC.64 R4, c[0x0][0x240] ;  /* 0x00009000ff047b82 */ /* 0x000f260000000a00 */
[----:B------:R-:W-:Y:S01]  /*01d0*/  IMAD.WIDE R24, R21, 0x4, R24 ;  /* 0x0000000415187825 */ /* 0x000fe200078e0218 */
[----:B------:R-:W2:Y:S03]  /*01e0*/  LDG.E.EL R17, desc[UR4][R22.64] ;  /* 0x0000000416117981 */ /* 0x000ea6000c2e1900 */
[----:B-----5:R-:W-:Y:S01]  /*01f0*/  IMAD.WIDE R8, R19, 0x4, R12 ;  /* 0x0000000413087825 */ /* 0x020fe200078e020c */
[----:B------:R-:W5:Y:S03]  /*0200*/  LDG.E.EL R0, desc[UR4][R24.64] ;  /* 0x0000000418007981 */ /* 0x000f66000c2e1900 */
[----:B-1----:R-:W-:-:S02]  /*0210*/  IMAD.WIDE R6, R3, 0x4, R6 ;  /* 0x0000000403067825 */ /* 0x002fc400078e0206 */
[----:B------:R-:W5:Y:S02]  /*0220*/  LDG.E.EL R8, desc[UR4][R8.64] ;  /* 0x0000000408087981 */ /* 0x000f64000c2e1900 */
[----:B0--3--:R-:W-:Y:S02]  /*0230*/  IMAD.WIDE R10, R19, 0x4, R14 ;  /* 0x00000004130a7825 */ /* 0x009fe400078e020e */
[----:B------:R-:W3:Y:S02]  /*0240*/  LDG.E.64 R6, desc[UR4][R6.64] ;  /* 0x0000000406067981 */ /* 0x000ee4000c1e1b00 */
[C---:B------:R-:W-:Y:S02]  /*0250*/  IMAD.WIDE R12, R21.reuse, 0x4, R12 ;  /* 0x00000004150c7825 */ /* 0x040fe400078e020c */
[----:B------:R0:W3:Y:S02]  /*0260*/  LDG.E.EL R11, desc[UR4][R10.64] ;  /* 0x000000040a0b7981 */ /* 0x0000e4000c2e1900 */
[----:B------:R-:W-:-:S02]  /*0270*/  IMAD.WIDE R14, R21, 0x4, R14 ;  /* 0x00000004150e7825 */ /* 0x000fc400078e020e */
[----:B------:R1:W3:Y:S04]  /*0280*/  LDG.E.EL R12, desc[UR4][R12.64] ;  /* 0x000000040c0c7981 */ /* 0x0002e8000c2e1900 */
[----:B------:R-:W3:Y:S01]  /*0290*/  LDG.E.EL R15, desc[UR4][R14.64] ;  /* 0x000000040e0f7981 */ /* 0x000ee2000c2e1900 */
[----:B----4-:R-:W-:-:S04]  /*02a0*/  IMAD.WIDE R18, R19, 0x4, R4 ;  /* 0x0000000413127825 */ /* 0x010fc800078e0204 */
[----:B------:R-:W-:Y:S02]  /*02b0*/  IMAD.WIDE R20, R21, 0x4, R4 ;  /* 0x0000000415147825 */ /* 0x000fe400078e0204 */
[----:B------:R-:W4:Y:S04]  /*02c0*/  LDG.E.EL R5, desc[UR4][R18.64] ;  /* 0x0000000412057981 */ /* 0x000f28000c2e1900 */
[----:B------:R-:W4:Y:S01]  /*02d0*/  LDG.E.EL R4, desc[UR4][R20.64] ;  /* 0x0000000414047981 */ /* 0x000f22000c2e1900 */
[----:B0-----:R-:W-:Y:S01]  /*02e0*/  HFMA2.MMA R10, -RZ, RZ, 1.625, 0 ;  /* 0x3e800000ff0a7435 */ /* 0x001fe200000001ff */
[----:B--2---:R-:W-:Y:S01]  /*02f0*/  FADD R16, R16, 9.9999997473787516356e-06 ;  /* 0x3727c5ac10107421 */ /* 0x004fe20000000000 */
[----:B------:R-:W-:-:S03]  /*0300*/  FADD R2, R2, 9.9999997473787516356e-06 ;  /* 0x3727c5ac02027421 */ /* 0x000fc60000000000 */
[----:B------:R-:W0:Y:S08]  /*0310*/  MUFU.SQRT R22, R16 ;  /* 0x0000001000167308 */ /* 0x000e300000002000 */
[----:B------:R-:W2:Y:S01]  /*0320*/  MUFU.SQRT R9, R2 ;  /* 0x0000000200097308 */ /* 0x000ea20000002000 */
[C---:B0-----:R-:W-:Y:S02]  /*0330*/  FSETP.GT.AND P0, PT, R22.reuse, 8.50705917302346158658e+37, PT ;  /* 0x7e8000001600780b */ /* 0x041fe40003f04000 */
[----:B------:R-:W-:-:S02]  /*0340*/  FSETP.GEU.AND P2, PT, R22, 1.175494350822287508e-38, PT ;  /* 0x008000001600780b */ /* 0x000fc40003f4e000 */
[C---:B--2---:R-:W-:Y:S02]  /*0350*/  FSETP.GT.AND P1, PT, R9.reuse, 8.50705917302346158658e+37, PT ;  /* 0x7e8000000900780b */ /* 0x044fe40003f24000 */
[----:B------:R-:W-:-:S07]  /*0360*/  FSETP.GEU.AND P3, PT, R9, 1.175494350822287508e-38, PT ;  /* 0x008000000900780b */ /* 0x000fce0003f6e000 */
[----:B------:R-:W-:-:S04]  /*0370*/  @P0 FMUL R22, R22, 0.25 ;  /* 0x3e80000016160820 */ /* 0x000fc80000400000 */
[----:B------:R-:W-:Y:S01]  /*0380*/  @!P2 FMUL R22, R22, 16777216 ;  /* 0x4b8000001616a820 */ /* 0x000fe20000400000 */
[----:B------:R-:W-:-:S04]  /*0390*/  @P1 FMUL R9, R9, 0.25 ;  /* 0x3e80000009091820 */ /* 0x000fc80000400000 */
[----:B------:R-:W-:Y:S01]  /*03a0*/  @!P3 FMUL R9, R9, 16777216 ;  /* 0x4b8000000909b820 */ /* 0x000fe20000400000 */
[----:B------:R-:W0:Y:S01]  /*03b0*/  MUFU.RCP R22, R22 ;  /* 0x0000001600167308 */ /* 0x000e220000001000 */
[----:B-1----:R-:W-:-:S07]  /*03c0*/  FSEL R13, R10, 1, P0 ;  /* 0x3f8000000a0d7808 */ /* 0x002fce0000000000 */
[----:B------:R-:W1:Y:S01]  /*03d0*/  MUFU.RCP R9, R9 ;  /* 0x0000000900097308 */ /* 0x000e620000001000 */
[----:B------:R-:W-:Y:S01]  /*03e0*/  FSEL R10, R10, 1, P1 ;  /* 0x3f8000000a0a7808 */ /* 0x000fe20000800000 */
[----:B------:R-:W-:-:S04]  /*03f0*/  @!P2 FMUL R13, R13, 16777216 ;  /* 0x4b8000000d0da820 */ /* 0x000fc80000400000 */
[----:B------:R-:W-:Y:S01]  /*0400*/  @!P3 FMUL R10, R10, 16777216 ;  /* 0x4b8000000a0ab820 */ /* 0x000fe20000400000 */
[----:B0-----:R-:W-:Y:S01]  /*0410*/  FMUL R2, R22, R13 ;  /* 0x0000000d16027220 */ /* 0x001fe20000400000 */
[----:B---3--:R-:W-:Y:S01]  /*0420*/  FADD R17, R6, -R17 ;  /* 0x8000001106117221 */ /* 0x008fe20000000000 */
[----:B-----5:R-:W-:Y:S02]  /*0430*/  FADD R0, R7, -R0 ;  /* 0x8000000007007221 */ /* 0x020fe40000000000 */
[----:B------:R-:W0:Y:S01]  /*0440*/  LDC.64 R6, c[0x0][0x210] ;  /* 0x00008400ff067b82 */ /* 0x000e220000000a00 */
[----:B-1----:R-:W-:Y:S01]  /*0450*/  FMUL R13, R9, R10 ;  /* 0x0000000a090d7220 */ /* 0x002fe20000400000 */
[----:B------:R-:W-:-:S03]  /*0460*/  FMUL R2, R17, R2 ;  /* 0x0000000211027220 */ /* 0x000fc60000400000 */
[----:B------:R-:W-:Y:S01]  /*0470*/  FMUL R0, R0, R13 ;  /* 0x0000000d00007220 */ /* 0x000fe20000400000 */
[----:B------:R-:W-:-:S03]  /*0480*/  FFMA R8, R8, R2, R11 ;  /* 0x0000000208087223 */ /* 0x000fc6000000000b */
[----:B------:R-:W-:Y:S02]  /*0490*/  FFMA R9, R12, R0, R15 ;  /* 0x000000000c097223 */ /* 0x000fe4000000000f */
[----:B------:R-:W-:-:S03]  /*04a0*/  FSETP.GT.AND P0, PT, R8, RZ, PT ;  /* 0x000000ff0800720b */ /* 0x000fc60003f04000 */
[----:B------:R-:W-:Y:S01]  /*04b0*/  FSETP.GT.AND P1, PT, R9, RZ, PT ;  /* 0x000000ff0900720b */ /* 0x000fe20003f24000 */
[----:B0-----:R-:W-:-:S09]  /*04c0*/  IMAD.WIDE R6, R3, 0x4, R6 ;  /* 0x0000000403067825 */ /* 0x001fd200078e0206 */
[----:B----4-:R-:W-:-:S03]  /*04d0*/  @!P0 FMUL R8, R5, R8 ;  /* 0x0000000805088220 */ /* 0x010fc60000400000 */
[----:B------:R-:W-:-:S05]  /*04e0*/  @!P1 FMUL R9, R4, R9 ;  /* 0x0000000904099220 */ /* 0x000fca0000400000 */
[----:B------:R-:W-:Y:S01]  /*04f0*/  STG.E.64 desc[UR4][R6.64], R8 ;  /* 0x0000000806007986 */ /* 0x000fe2000c101b04 */
[----:B------:R-:W-:Y:S05]  /*0500*/  EXIT ;  /* 0x000000000000794d */ /* 0x000fea0003800000 */
.L_x_0:
[----:B------:R-:W-:-:S00]  /*0510*/  BRA `(.L_x_0) ;  /* 0xfffffffc00fc7947 */ /* 0x000fc0000383ffff */
[----:B------:R-:W-:-:S00]  /*0520*/  NOP ;  /* 0x0000000000007918 */ /* 0x000fc00000000000 */
        /* <DEDUP_REMOVED lines=13> */
.L_x_1:


//--------------------- .nv.global.init           --------------------------
	.section	.nv.global.init,"aw",@progbits
.nv.global.init:
	.type		_$_str,@object
	.size		_$_str,(_$_str_$_2 - _$_str)
_$_str:
        /*0000*/ 	.byte	0x5f, 0x5f, 0x43, 0x55, 0x44, 0x41, 0x5f, 0x46, 0x54, 0x5a, 0x00
	.type		_$_str_$_2,@object
	.size		_$_str_$_2,(.L_1 - _$_str_$_2)
_$_str_$_2:
        /*000b*/ 	.byte	0x5f, 0x5f, 0x43, 0x55, 0x44, 0x41, 0x5f, 0x50, 0x52, 0x45, 0x43, 0x5f, 0x53, 0x51, 0x52, 0x54
        /*001b*/ 	.byte	0x00
.L_1:


//--------------------- .nv.constant0.triton_poi_fused__native_batch_norm_legit_no_training__prelu_kernel_10 --------------------------
	.section	.nv.constant0.triton_poi_fused__native_batch_norm_legit_no_training__prelu_kernel_10,"a",@progbits
	.sectionflags	@""
	.align	4
.nv.constant0.triton_poi_fused__native_batch_norm_legit_no_training__prelu_kernel_10:
	.zero		588
